//
// Generated by NVIDIA NVVM Compiler
//
// Compiler Build ID: CL-36424714
// Cuda compilation tools, release 13.0, V13.0.88
// Based on NVVM 20.0.0
//

.version 9.0
.target sm_100
.address_size 64

	// .globl	_Z5mmulkPfS_S_ii

.visible .entry _Z5mmulkPfS_S_ii(
	.param .u64 .ptr .align 1 _Z5mmulkPfS_S_ii_param_0,
	.param .u64 .ptr .align 1 _Z5mmulkPfS_S_ii_param_1,
	.param .u64 .ptr .align 1 _Z5mmulkPfS_S_ii_param_2,
	.param .u32 _Z5mmulkPfS_S_ii_param_3,
	.param .u32 _Z5mmulkPfS_S_ii_param_4
)
{


	ret;

}


// ===== COMPILED SASS (sm_100) =====

	.target	sm_100

	.elftype	@"ET_EXEC"


//--------------------- .note.nv.tkinfo           --------------------------
	.section	.note.nv.tkinfo,"",@"SHT_NOTE"
	.sectionflags	@"SHF_NOTE_NV_TKINFO"
	.tkinfo
        /*0018*/ 	.word	0x00000002
        /*0030*/ 	.string	""
        /*0030*/ 	.string	"ptxas"
        /*0030*/ 	.string	"Cuda compilation tools, release 13.0, V13.0.88"
        /*0030*/ 	.string	"Build cuda_13.0.r13.0/compiler.36424714_0"
        /*0030*/ 	.string	"-arch sm_100 -m 64 "



//--------------------- .note.nv.cuinfo           --------------------------
	.section	.note.nv.cuinfo,"",@"SHT_NOTE"
	.sectionflags	@"SHF_NOTE_NV_CUINFO"
        /*0018*/ 	.short	0x0002
        /*001a*/ 	.short	0x0064
        /*001c*/ 	.short	0x0082
	.zero		2


//--------------------- .nv.info                  --------------------------
	.section	.nv.info,"",@"SHT_CUDA_INFO"
	.align	4


	//----- nvinfo : EIATTR_REGCOUNT
	.align		4
        /*0000*/ 	.byte	0x04, 0x2f
        /*0002*/ 	.short	(.L_1 - .L_0)
	.align		4
.L_0:
        /*0004*/ 	.word	index@(_Z5mmulkPfS_S_ii)
        /*0008*/ 	.word	0x00000004


	//----- nvinfo : EIATTR_FRAME_SIZE
	.align		4
.L_1:
        /*000c*/ 	.byte	0x04, 0x11
        /*000e*/ 	.short	(.L_3 - .L_2)
	.align		4
.L_2:
        /*0010*/ 	.word	index@(_Z5mmulkPfS_S_ii)
        /*0014*/ 	.word	0x00000000


	//----- nvinfo : EIATTR_MIN_STACK_SIZE
	.align		4
.L_3:
        /*0018*/ 	.byte	0x04, 0x12
        /*001a*/ 	.short	(.L_5 - .L_4)
	.align		4
.L_4:
        /*001c*/ 	.word	index@(_Z5mmulkPfS_S_ii)
        /*0020*/ 	.word	0x00000000
.L_5:


//--------------------- .nv.compat                --------------------------
	.section	.nv.compat,"",@"SHT_CUDA_COMPAT_INFO"
	.align	4
        /*0000*/ 	.byte	0x02, 0x09, 0x00, 0x00, 0x02, 0x02, 0x01, 0x00, 0x02, 0x05, 0x05, 0x00, 0x03, 0x07, 0x01, 0x01
        /*0010*/ 	.byte	0x02, 0x03, 0x00, 0x00, 0x02, 0x06, 0x01, 0x00, 0x04, 0x0b, 0x08, 0x00, 0x09, 0x00, 0x00, 0x00
        /*0020*/ 	.byte	0x00, 0x00, 0x00, 0x00


//--------------------- .nv.info._Z5mmulkPfS_S_ii --------------------------
	.section	.nv.info._Z5mmulkPfS_S_ii,"",@"SHT_CUDA_INFO"
	.sectionflags	@""
	.align	4


	//----- nvinfo : EIATTR_CUDA_API_VERSION
	.align		4
        /*0000*/ 	.byte	0x04, 0x37
        /*0002*/ 	.short	(.L_7 - .L_6)
.L_6:
        /*0004*/ 	.word	0x00000082


	//----- nvinfo : EIATTR_KPARAM_INFO
	.align		4
.L_7:
        /*0008*/ 	.byte	0x04, 0x17
        /*000a*/ 	.short	(.L_9 - .L_8)
.L_8:
        /*000c*/ 	.word	0x00000000
        /*0010*/ 	.short	0x0004
        /*0012*/ 	.short	0x001c
        /*0014*/ 	.byte	0x00, 0xf0, 0x11, 0x00


	//----- nvinfo : EIATTR_KPARAM_INFO
	.align		4
.L_9:
        /*0018*/ 	.byte	0x04, 0x17
        /*001a*/ 	.short	(.L_11 - .L_10)
.L_10:
        /*001c*/ 	.word	0x00000000
        /*0020*/ 	.short	0x0003
        /*0022*/ 	.short	0x0018
        /*0024*/ 	.byte	0x00, 0xf0, 0x11, 0x00


	//----- nvinfo : EIATTR_KPARAM_INFO
	.align		4
.L_11:
        /*0028*/ 	.byte	0x04, 0x17
        /*002a*/ 	.short	(.L_13 - .L_12)
.L_12:
        /*002c*/ 	.word	0x00000000
        /*0030*/ 	.short	0x0002
        /*0032*/ 	.short	0x0010
        /*0034*/ 	.byte	0x00, 0xf5, 0x21, 0x00


	//----- nvinfo : EIATTR_KPARAM_INFO
	.align		4
.L_13:
        /*0038*/ 	.byte	0x04, 0x17
        /*003a*/ 	.short	(.L_15 - .L_14)
.L_14:
        /*003c*/ 	.word	0x00000000
        /*0040*/ 	.short	0x0001
        /*0042*/ 	.short	0x0008
        /*0044*/ 	.byte	0x00, 0xf5, 0x21, 0x00


	//----- nvinfo : EIATTR_KPARAM_INFO
	.align		4
.L_15:
        /*0048*/ 	.byte	0x04, 0x17
        /*004a*/ 	.short	(.L_17 - .L_16)
.L_16:
        /*004c*/ 	.word	0x00000000
        /*0050*/ 	.short	0x0000
        /*0052*/ 	.short	0x0000
        /*0054*/ 	.byte	0x00, 0xf5, 0x21, 0x00


	//----- nvinfo : EIATTR_SPARSE_MMA_MASK
	.align		4
.L_17:
        /*0058*/ 	.byte	0x03, 0x50
        /*005a*/ 	.short	0x0000


	//----- nvinfo : EIATTR_MAXREG_COUNT
	.align		4
        /*005c*/ 	.byte	0x03, 0x1b
        /*005e*/ 	.short	0x00ff


	//----- nvinfo : EIATTR_MERCURY_ISA_VERSION
	.align		4
        /*0060*/ 	.byte	0x03, 0x5f
        /*0062*/ 	.short	0x0101


	//----- nvinfo : EIATTR_VRC_CTA_INIT_COUNT
	.align		4
        /*0064*/ 	.byte	0x02, 0x4a
	.zero		1
	.zero		1


	//----- nvinfo : EIATTR_EXIT_INSTR_OFFSETS
	.align		4
        /*0068*/ 	.byte	0x04, 0x1c
        /*006a*/ 	.short	(.L_19 - .L_18)


	//   ....[0]....
.L_18:
        /*006c*/ 	.word	0x00000010


	//----- nvinfo : EIATTR_CBANK_PARAM_SIZE
	.align		4
.L_19:
        /*0070*/ 	.byte	0x03, 0x19
        /*0072*/ 	.short	0x0020


	//----- nvinfo : EIATTR_PARAM_CBANK
	.align		4
        /*0074*/ 	.byte	0x04, 0x0a
        /*0076*/ 	.short	(.L_21 - .L_20)
	.align		4
.L_20:
        /*0078*/ 	.word	index@(.nv.constant0._Z5mmulkPfS_S_ii)
        /*007c*/ 	.short	0x0380
        /*007e*/ 	.short	0x0020


	//----- nvinfo : EIATTR_SW_WAR
	.align		4
.L_21:
        /*0080*/ 	.byte	0x04, 0x36
        /*0082*/ 	.short	(.L_23 - .L_22)
.L_22:
        /*0084*/ 	.word	0x00000008
.L_23:


//--------------------- .nv.callgraph             --------------------------
	.section	.nv.callgraph,"",@"SHT_CUDA_CALLGRAPH"
	.align	4
	.sectionentsize	8
	.align		4
        /*0000*/ 	.word	0x00000000
	.align		4
        /*0004*/ 	.word	0xffffffff
	.align		4
        /*0008*/ 	.word	0x00000000
	.align		4
        /*000c*/ 	.word	0xfffffffe
	.align		4
        /*0010*/ 	.word	0x00000000
	.align		4
        /*0014*/ 	.word	0xfffffffd
	.align		4
        /*0018*/ 	.word	0x00000000
	.align		4
        /*001c*/ 	.word	0xfffffffc


//--------------------- .text._Z5mmulkPfS_S_ii    --------------------------
	.section	.text._Z5mmulkPfS_S_ii,"ax",@progbits
	.align	128
        .global         _Z5mmulkPfS_S_ii
        .type           _Z5mmulkPfS_S_ii,@function
        .size           _Z5mmulkPfS_S_ii,(.L_x_1 - _Z5mmulkPfS_S_ii)
        .other          _Z5mmulkPfS_S_ii,@"STO_CUDA_ENTRY STV_DEFAULT"
_Z5mmulkPfS_S_ii:
.text._Z5mmulkPfS_S_ii:
[----:B------:R-:W-:Y:S01]  /*0000*/  LDC R1, c[0x0][0x37c] ;  /* 0x0000df00ff017b82 */ /* 0x000fe20000000800 */
[----:B------:R-:W-:Y:S05]  /*0010*/  EXIT ;  /* 0x000000000000794d */ /* 0x000fea0003800000 */
.L_x_0:
[----:B------:R-:W-:-:S00]  /*0020*/  BRA `(.L_x_0) ;  /* 0xfffffffc00fc7947 */ /* 0x000fc0000383ffff */
[----:B------:R-:W-:-:S00]  /*0030*/  NOP ;  /* 0x0000000000007918 */ /* 0x000fc00000000000 */
        /* <DEDUP_REMOVED lines=12> */
.L_x_1:


//--------------------- .nv.shared.reserved.0     --------------------------
	.section	.nv.shared.reserved.0,"aw",@nobits
	.weak		__nv_reservedSMEM_offset_0_alias
	.size		__nv_reservedSMEM_offset_0_alias, 0, 64
	.other		__nv_reservedSMEM_offset_0_alias,@"STO_CUDA_RESERVED_SHARED STV_DEFAULT"
__nv_reservedSMEM_offset_0_alias:
	.zero		0
	.zero		64


//--------------------- .nv.constant0._Z5mmulkPfS_S_ii --------------------------
	.section	.nv.constant0._Z5mmulkPfS_S_ii,"a",@progbits
	.sectionflags	@""
	.align	4
.nv.constant0._Z5mmulkPfS_S_ii:
	.zero		928


//--------------------- SYMBOLS --------------------------

	.type		.nv.reservedSmem.offset0,@object
	.size		.nv.reservedSmem.offset0,0x4
